//
// Generated by NVIDIA NVVM Compiler
//
// Compiler Build ID: CL-36424714
// Cuda compilation tools, release 13.0, V13.0.88
// Based on NVVM 20.0.0
//

.version 9.0
.target sm_100
.address_size 64

	// .globl	_Z4dfunPi

.visible .entry _Z4dfunPi(
	.param .u64 .ptr .align 1 _Z4dfunPi_param_0
)
{
	.reg .b32 	%r<4>;
	.reg .b64 	%rd<5>;

	ld.param.u64 	%rd1, [_Z4dfunPi_param_0];
	cvta.to.global.u64 	%rd2, %rd1;
	mov.u32 	%r1, %tid.x;
	mul.wide.u32 	%rd3, %r1, 4;
	add.s64 	%rd4, %rd2, %rd3;
	ld.global.u32 	%r2, [%rd4];
	add.s32 	%r3, %r2, 1;
	st.global.u32 	[%rd4], %r3;
	ret;

}


// ===== COMPILED SASS (sm_100) =====

	.target	sm_100

	.elftype	@"ET_EXEC"


//--------------------- .note.nv.tkinfo           --------------------------
	.section	.note.nv.tkinfo,"",@"SHT_NOTE"
	.sectionflags	@"SHF_NOTE_NV_TKINFO"
	.tkinfo
        /*0018*/ 	.word	0x00000002
        /*0030*/ 	.string	""
        /*0030*/ 	.string	"ptxas"
        /*0030*/ 	.string	"Cuda compilation tools, release 13.0, V13.0.88"
        /*0030*/ 	.string	"Build cuda_13.0.r13.0/compiler.36424714_0"
        /*0030*/ 	.string	"-arch sm_100 -m 64 "



//--------------------- .note.nv.cuinfo           --------------------------
	.section	.note.nv.cuinfo,"",@"SHT_NOTE"
	.sectionflags	@"SHF_NOTE_NV_CUINFO"
        /*0018*/ 	.short	0x0002
        /*001a*/ 	.short	0x0064
        /*001c*/ 	.short	0x0082
	.zero		2


//--------------------- .nv.info                  --------------------------
	.section	.nv.info,"",@"SHT_CUDA_INFO"
	.align	4


	//----- nvinfo : EIATTR_REGCOUNT
	.align		4
        /*0000*/ 	.byte	0x04, 0x2f
        /*0002*/ 	.short	(.L_1 - .L_0)
	.align		4
.L_0:
        /*0004*/ 	.word	index@(_Z4dfunPi)
        /*0008*/ 	.word	0x00000008


	//----- nvinfo : EIATTR_FRAME_SIZE
	.align		4
.L_1:
        /*000c*/ 	.byte	0x04, 0x11
        /*000e*/ 	.short	(.L_3 - .L_2)
	.align		4
.L_2:
        /*0010*/ 	.word	index@(_Z4dfunPi)
        /*0014*/ 	.word	0x00000000


	//----- nvinfo : EIATTR_MIN_STACK_SIZE
	.align		4
.L_3:
        /*0018*/ 	.byte	0x04, 0x12
        /*001a*/ 	.short	(.L_5 - .L_4)
	.align		4
.L_4:
        /*001c*/ 	.word	index@(_Z4dfunPi)
        /*0020*/ 	.word	0x00000000
.L_5:


//--------------------- .nv.compat                --------------------------
	.section	.nv.compat,"",@"SHT_CUDA_COMPAT_INFO"
	.align	4
        /*0000*/ 	.byte	0x02, 0x09, 0x00, 0x00, 0x02, 0x02, 0x01, 0x00, 0x02, 0x05, 0x05, 0x00, 0x03, 0x07, 0x01, 0x01
        /*0010*/ 	.byte	0x02, 0x03, 0x00, 0x00, 0x02, 0x06, 0x01, 0x00, 0x04, 0x0b, 0x08, 0x00, 0x09, 0x00, 0x00, 0x00
        /*0020*/ 	.byte	0x00, 0x00, 0x00, 0x00


//--------------------- .nv.info._Z4dfunPi        --------------------------
	.section	.nv.info._Z4dfunPi,"",@"SHT_CUDA_INFO"
	.sectionflags	@""
	.align	4


	//----- nvinfo : EIATTR_CUDA_API_VERSION
	.align		4
        /*0000*/ 	.byte	0x04, 0x37
        /*0002*/ 	.short	(.L_7 - .L_6)
.L_6:
        /*0004*/ 	.word	0x00000082


	//----- nvinfo : EIATTR_KPARAM_INFO
	.align		4
.L_7:
        /*0008*/ 	.byte	0x04, 0x17
        /*000a*/ 	.short	(.L_9 - .L_8)
.L_8:
        /*000c*/ 	.word	0x00000000
        /*0010*/ 	.short	0x0000
        /*0012*/ 	.short	0x0000
        /*0014*/ 	.byte	0x00, 0xf5, 0x21, 0x00


	//----- nvinfo : EIATTR_SPARSE_MMA_MASK
	.align		4
.L_9:
        /*0018*/ 	.byte	0x03, 0x50
        /*001a*/ 	.short	0x0000


	//----- nvinfo : EIATTR_MAXREG_COUNT
	.align		4
        /*001c*/ 	.byte	0x03, 0x1b
        /*001e*/ 	.short	0x00ff


	//----- nvinfo : EIATTR_MERCURY_ISA_VERSION
	.align		4
        /*0020*/ 	.byte	0x03, 0x5f
        /*0022*/ 	.short	0x0101


	//----- nvinfo : EIATTR_VRC_CTA_INIT_COUNT
	.align		4
        /*0024*/ 	.byte	0x02, 0x4a
	.zero		1
	.zero		1


	//----- nvinfo : EIATTR_EXIT_INSTR_OFFSETS
	.align		4
        /*0028*/ 	.byte	0x04, 0x1c
        /*002a*/ 	.short	(.L_11 - .L_10)


	//   ....[0]....
.L_10:
        /*002c*/ 	.word	0x00000080


	//----- nvinfo : EIATTR_CBANK_PARAM_SIZE
	.align		4
.L_11:
        /*0030*/ 	.byte	0x03, 0x19
        /*0032*/ 	.short	0x0008


	//----- nvinfo : EIATTR_PARAM_CBANK
	.align		4
        /*0034*/ 	.byte	0x04, 0x0a
        /*0036*/ 	.short	(.L_13 - .L_12)
	.align		4
.L_12:
        /*0038*/ 	.word	index@(.nv.constant0._Z4dfunPi)
        /*003c*/ 	.short	0x0380
        /*003e*/ 	.short	0x0008


	//----- nvinfo : EIATTR_SW_WAR
	.align		4
.L_13:
        /*0040*/ 	.byte	0x04, 0x36
        /*0042*/ 	.short	(.L_15 - .L_14)
.L_14:
        /*0044*/ 	.word	0x00000008
.L_15:


//--------------------- .nv.callgraph             --------------------------
	.section	.nv.callgraph,"",@"SHT_CUDA_CALLGRAPH"
	.align	4
	.sectionentsize	8
	.align		4
        /*0000*/ 	.word	0x00000000
	.align		4
        /*0004*/ 	.word	0xffffffff
	.align		4
        /*0008*/ 	.word	0x00000000
	.align		4
        /*000c*/ 	.word	0xfffffffe
	.align		4
        /*0010*/ 	.word	0x00000000
	.align		4
        /*0014*/ 	.word	0xfffffffd
	.align		4
        /*0018*/ 	.word	0x00000000
	.align		4
        /*001c*/ 	.word	0xfffffffc


//--------------------- .text._Z4dfunPi           --------------------------
	.section	.text._Z4dfunPi,"ax",@progbits
	.align	128
        .global         _Z4dfunPi
        .type           _Z4dfunPi,@function
        .size           _Z4dfunPi,(.L_x_1 - _Z4dfunPi)
        .other          _Z4dfunPi,@"STO_CUDA_ENTRY STV_DEFAULT"
_Z4dfunPi:
.text._Z4dfunPi:
[----:B------:R-:W-:Y:S01]  /*0000*/  LDC R1, c[0x0][0x37c] ;  /* 0x0000df00ff017b82 */ /* 0x000fe20000000800 */
[----:B------:R-:W0:Y:S07]  /*0010*/  S2R R5, SR_TID.X ;  /* 0x0000000000057919 */ /* 0x000e2e0000002100 */
[----:B------:R-:W0:Y:S01]  /*0020*/  LDC.64 R2, c[0x0][0x380] ;  /* 0x0000e000ff027b82 */ /* 0x000e220000000a00 */
[----:B------:R-:W1:Y:S01]  /*0030*/  LDCU.64 UR4, c[0x0][0x358] ;  /* 0x00006b00ff0477ac */ /* 0x000e620008000a00 */
[----:B0-----:R-:W-:-:S05]  /*0040*/  IMAD.WIDE.U32 R2, R5, 0x4, R2 ;  /* 0x0000000405027825 */ /* 0x001fca00078e0002 */
[----:B-1----:R-:W2:Y:S02]  /*0050*/  LDG.E R0, desc[UR4][R2.64] ;  /* 0x0000000402007981 */ /* 0x002ea4000c1e1900 */
[----:B--2---:R-:W-:-:S05]  /*0060*/  IADD3 R5, PT, PT, R0, 0x1, RZ ;  /* 0x0000000100057810 */ /* 0x004fca0007ffe0ff */
[----:B------:R-:W-:Y:S01]  /*0070*/  STG.E desc[UR4][R2.64], R5 ;  /* 0x0000000502007986 */ /* 0x000fe2000c101904 */
[----:B------:R-:W-:Y:S05]  /*0080*/  EXIT ;  /* 0x000000000000794d */ /* 0x000fea0003800000 */
.L_x_0:
[----:B------:R-:W-:-:S00]  /*0090*/  BRA `(.L_x_0) ;  /* 0xfffffffc00fc7947 */ /* 0x000fc0000383ffff */
[----:B------:R-:W-:-:S00]  /*00a0*/  NOP ;  /* 0x0000000000007918 */ /* 0x000fc00000000000 */
        /* <DEDUP_REMOVED lines=13> */
.L_x_1:


//--------------------- .nv.shared.reserved.0     --------------------------
	.section	.nv.shared.reserved.0,"aw",@nobits
	.weak		__nv_reservedSMEM_offset_0_alias
	.size		__nv_reservedSMEM_offset_0_alias, 0, 64
	.other		__nv_reservedSMEM_offset_0_alias,@"STO_CUDA_RESERVED_SHARED STV_DEFAULT"
__nv_reservedSMEM_offset_0_alias:
	.zero		0
	.zero		64


//--------------------- .nv.constant0._Z4dfunPi   --------------------------
	.section	.nv.constant0._Z4dfunPi,"a",@progbits
	.sectionflags	@""
	.align	4
.nv.constant0._Z4dfunPi:
	.zero		904


//--------------------- SYMBOLS --------------------------

	.type		.nv.reservedSmem.offset0,@object
	.size		.nv.reservedSmem.offset0,0x4
